//
// Generated by NVIDIA NVVM Compiler
//
// Compiler Build ID: CL-36424714
// Cuda compilation tools, release 13.0, V13.0.88
// Based on NVVM 20.0.0
//

.version 9.0
.target sm_100
.address_size 64

	// .globl	_Z7findmaxPfS_
// _ZZ7findmaxPfS_E5sdata has been demoted

.visible .entry _Z7findmaxPfS_(
	.param .u64 .ptr .align 1 _Z7findmaxPfS__param_0,
	.param .u64 .ptr .align 1 _Z7findmaxPfS__param_1
)
{
	.reg .pred 	%p<5>;
	.reg .b32 	%r<13>;
	.reg .b32 	%f<5>;
	.reg .b64 	%rd<7>;
	// demoted variable
	.shared .align 4 .b8 _ZZ7findmaxPfS_E5sdata[40];
	ld.param.u64 	%rd2, [_Z7findmaxPfS__param_0];
	ld.param.u64 	%rd1, [_Z7findmaxPfS__param_1];
	cvta.to.global.u64 	%rd3, %rd2;
	mov.u32 	%r12, %ntid.x;
	mov.u32 	%r6, %ctaid.x;
	mov.u32 	%r2, %tid.x;
	mad.lo.s32 	%r7, %r12, %r6, %r2;
	mul.wide.s32 	%rd4, %r7, 4;
	add.s64 	%rd5, %rd3, %rd4;
	ld.global.f32 	%f2, [%rd5];
	shl.b32 	%r8, %r2, 2;
	mov.u32 	%r9, _ZZ7findmaxPfS_E5sdata;
	add.s32 	%r3, %r9, %r8;
	st.shared.f32 	[%r3], %f2;
$L__BB0_1:
	mov.u32 	%r4, %r12;
	setp.ge.u32 	%p1, %r2, %r4;
	@%p1 bra 	$L__BB0_4;
	ld.shared.f32 	%f3, [%r3];
	shl.b32 	%r10, %r4, 2;
	add.s32 	%r11, %r3, %r10;
	ld.shared.f32 	%f1, [%r11];
	setp.geu.f32 	%p2, %f3, %f1;
	@%p2 bra 	$L__BB0_4;
	st.shared.f32 	[%r3], %f1;
$L__BB0_4:
	bar.sync 	0;
	shr.u32 	%r12, %r4, 1;
	setp.gt.u32 	%p3, %r4, 1;
	@%p3 bra 	$L__BB0_1;
	setp.ne.s32 	%p4, %r2, 0;
	@%p4 bra 	$L__BB0_7;
	ld.shared.f32 	%f4, [_ZZ7findmaxPfS_E5sdata];
	cvta.to.global.u64 	%rd6, %rd1;
	st.global.f32 	[%rd6], %f4;
$L__BB0_7:
	ret;

}


// ===== COMPILED SASS (sm_100) =====

	.target	sm_100

	.elftype	@"ET_EXEC"


//--------------------- .note.nv.tkinfo           --------------------------
	.section	.note.nv.tkinfo,"",@"SHT_NOTE"
	.sectionflags	@"SHF_NOTE_NV_TKINFO"
	.tkinfo
        /*0018*/ 	.word	0x00000002
        /*0030*/ 	.string	""
        /*0030*/ 	.string	"ptxas"
        /*0030*/ 	.string	"Cuda compilation tools, release 13.0, V13.0.88"
        /*0030*/ 	.string	"Build cuda_13.0.r13.0/compiler.36424714_0"
        /*0030*/ 	.string	"-arch sm_100 -m 64 "



//--------------------- .note.nv.cuinfo           --------------------------
	.section	.note.nv.cuinfo,"",@"SHT_NOTE"
	.sectionflags	@"SHF_NOTE_NV_CUINFO"
        /*0018*/ 	.short	0x0002
        /*001a*/ 	.short	0x0064
        /*001c*/ 	.short	0x0082
	.zero		2


//--------------------- .nv.info                  --------------------------
	.section	.nv.info,"",@"SHT_CUDA_INFO"
	.align	4


	//----- nvinfo : EIATTR_REGCOUNT
	.align		4
        /*0000*/ 	.byte	0x04, 0x2f
        /*0002*/ 	.short	(.L_1 - .L_0)
	.align		4
.L_0:
        /*0004*/ 	.word	index@(_Z7findmaxPfS_)
        /*0008*/ 	.word	0x00000008


	//----- nvinfo : EIATTR_FRAME_SIZE
	.align		4
.L_1:
        /*000c*/ 	.byte	0x04, 0x11
        /*000e*/ 	.short	(.L_3 - .L_2)
	.align		4
.L_2:
        /*0010*/ 	.word	index@(_Z7findmaxPfS_)
        /*0014*/ 	.word	0x00000000


	//----- nvinfo : EIATTR_MIN_STACK_SIZE
	.align		4
.L_3:
        /*0018*/ 	.byte	0x04, 0x12
        /*001a*/ 	.short	(.L_5 - .L_4)
	.align		4
.L_4:
        /*001c*/ 	.word	index@(_Z7findmaxPfS_)
        /*0020*/ 	.word	0x00000000
.L_5:


//--------------------- .nv.compat                --------------------------
	.section	.nv.compat,"",@"SHT_CUDA_COMPAT_INFO"
	.align	4
        /*0000*/ 	.byte	0x02, 0x09, 0x00, 0x00, 0x02, 0x02, 0x01, 0x00, 0x02, 0x05, 0x05, 0x00, 0x03, 0x07, 0x01, 0x01
        /*0010*/ 	.byte	0x02, 0x03, 0x00, 0x00, 0x02, 0x06, 0x01, 0x00, 0x04, 0x0b, 0x08, 0x00, 0x09, 0x00, 0x00, 0x00
        /*0020*/ 	.byte	0x00, 0x00, 0x00, 0x00


//--------------------- .nv.info._Z7findmaxPfS_   --------------------------
	.section	.nv.info._Z7findmaxPfS_,"",@"SHT_CUDA_INFO"
	.sectionflags	@""
	.align	4


	//----- nvinfo : EIATTR_CUDA_API_VERSION
	.align		4
        /*0000*/ 	.byte	0x04, 0x37
        /*0002*/ 	.short	(.L_7 - .L_6)
.L_6:
        /*0004*/ 	.word	0x00000082


	//----- nvinfo : EIATTR_KPARAM_INFO
	.align		4
.L_7:
        /*0008*/ 	.byte	0x04, 0x17
        /*000a*/ 	.short	(.L_9 - .L_8)
.L_8:
        /*000c*/ 	.word	0x00000000
        /*0010*/ 	.short	0x0001
        /*0012*/ 	.short	0x0008
        /*0014*/ 	.byte	0x00, 0xf5, 0x21, 0x00


	//----- nvinfo : EIATTR_KPARAM_INFO
	.align		4
.L_9:
        /*0018*/ 	.byte	0x04, 0x17
        /*001a*/ 	.short	(.L_11 - .L_10)
.L_10:
        /*001c*/ 	.word	0x00000000
        /*0020*/ 	.short	0x0000
        /*0022*/ 	.short	0x0000
        /*0024*/ 	.byte	0x00, 0xf5, 0x21, 0x00


	//----- nvinfo : EIATTR_SPARSE_MMA_MASK
	.align		4
.L_11:
        /*0028*/ 	.byte	0x03, 0x50
        /*002a*/ 	.short	0x0000


	//----- nvinfo : EIATTR_MAXREG_COUNT
	.align		4
        /*002c*/ 	.byte	0x03, 0x1b
        /*002e*/ 	.short	0x00ff


	//----- nvinfo : EIATTR_NUM_BARRIERS
	.align		4
        /*0030*/ 	.byte	0x02, 0x4c
        /*0032*/ 	.byte	0x01
	.zero		1


	//----- nvinfo : EIATTR_MERCURY_ISA_VERSION
	.align		4
        /*0034*/ 	.byte	0x03, 0x5f
        /*0036*/ 	.short	0x0101


	//----- nvinfo : EIATTR_VRC_CTA_INIT_COUNT
	.align		4
        /*0038*/ 	.byte	0x02, 0x4a
	.zero		1
	.zero		1


	//----- nvinfo : EIATTR_EXIT_INSTR_OFFSETS
	.align		4
        /*003c*/ 	.byte	0x04, 0x1c
        /*003e*/ 	.short	(.L_13 - .L_12)


	//   ....[0]....
.L_12:
        /*0040*/ 	.word	0x000001d0


	//   ....[1]....
        /*0044*/ 	.word	0x00000240


	//----- nvinfo : EIATTR_CRS_STACK_SIZE
	.align		4
.L_13:
        /*0048*/ 	.byte	0x04, 0x1e
        /*004a*/ 	.short	(.L_15 - .L_14)
.L_14:
        /*004c*/ 	.word	0x00000000


	//----- nvinfo : EIATTR_CBANK_PARAM_SIZE
	.align		4
.L_15:
        /*0050*/ 	.byte	0x03, 0x19
        /*0052*/ 	.short	0x0010


	//----- nvinfo : EIATTR_PARAM_CBANK
	.align		4
        /*0054*/ 	.byte	0x04, 0x0a
        /*0056*/ 	.short	(.L_17 - .L_16)
	.align		4
.L_16:
        /*0058*/ 	.word	index@(.nv.constant0._Z7findmaxPfS_)
        /*005c*/ 	.short	0x0380
        /*005e*/ 	.short	0x0010


	//----- nvinfo : EIATTR_SW_WAR
	.align		4
.L_17:
        /*0060*/ 	.byte	0x04, 0x36
        /*0062*/ 	.short	(.L_19 - .L_18)
.L_18:
        /*0064*/ 	.word	0x00000008
.L_19:


//--------------------- .nv.callgraph             --------------------------
	.section	.nv.callgraph,"",@"SHT_CUDA_CALLGRAPH"
	.align	4
	.sectionentsize	8
	.align		4
        /*0000*/ 	.word	0x00000000
	.align		4
        /*0004*/ 	.word	0xffffffff
	.align		4
        /*0008*/ 	.word	0x00000000
	.align		4
        /*000c*/ 	.word	0xfffffffe
	.align		4
        /*0010*/ 	.word	0x00000000
	.align		4
        /*0014*/ 	.word	0xfffffffd
	.align		4
        /*0018*/ 	.word	0x00000000
	.align		4
        /*001c*/ 	.word	0xfffffffc


//--------------------- .text._Z7findmaxPfS_      --------------------------
	.section	.text._Z7findmaxPfS_,"ax",@progbits
	.align	128
        .global         _Z7findmaxPfS_
        .type           _Z7findmaxPfS_,@function
        .size           _Z7findmaxPfS_,(.L_x_4 - _Z7findmaxPfS_)
        .other          _Z7findmaxPfS_,@"STO_CUDA_ENTRY STV_DEFAULT"
_Z7findmaxPfS_:
.text._Z7findmaxPfS_:
[----:B------:R-:W-:Y:S01]  /*0000*/  LDC R1, c[0x0][0x37c] ;  /* 0x0000df00ff017b82 */ /* 0x000fe20000000800 */
[----:B------:R-:W0:Y:S07]  /*0010*/  S2R R5, SR_CTAID.X ;  /* 0x0000000000057919 */ /* 0x000e2e0000002500 */
[----:B------:R-:W1:Y:S01]  /*0020*/  LDC.64 R2, c[0x0][0x380] ;  /* 0x0000e000ff027b82 */ /* 0x000e620000000a00 */
[----:B------:R-:W0:Y:S01]  /*0030*/  LDCU UR8, c[0x0][0x360] ;  /* 0x00006c00ff0877ac */ /* 0x000e220008000800 */
[----:B------:R-:W0:Y:S01]  /*0040*/  S2R R4, SR_TID.X ;  /* 0x0000000000047919 */ /* 0x000e220000002100 */
[----:B------:R-:W2:Y:S01]  /*0050*/  LDCU.64 UR6, c[0x0][0x358] ;  /* 0x00006b00ff0677ac */ /* 0x000ea20008000a00 */
[----:B0-----:R-:W-:-:S04]  /*0060*/  IMAD R5, R5, UR8, R4 ;  /* 0x0000000805057c24 */ /* 0x001fc8000f8e0204 */
[----:B-1----:R-:W-:-:S06]  /*0070*/  IMAD.WIDE R2, R5, 0x4, R2 ;  /* 0x0000000405027825 */ /* 0x002fcc00078e0202 */
[----:B--2---:R-:W2:Y:S01]  /*0080*/  LDG.E R2, desc[UR6][R2.64] ;  /* 0x0000000602027981 */ /* 0x004ea2000c1e1900 */
[----:B------:R-:W0:Y:S01]  /*0090*/  S2UR UR5, SR_CgaCtaId ;  /* 0x00000000000579c3 */ /* 0x000e220000008800 */
[----:B------:R-:W-:Y:S01]  /*00a0*/  UMOV UR4, 0x400 ;  /* 0x0000040000047882 */ /* 0x000fe20000000000 */
[----:B------:R-:W-:Y:S01]  /*00b0*/  IMAD.U32 R0, RZ, RZ, UR8 ;  /* 0x00000008ff007e24 */ /* 0x000fe2000f8e00ff */
[----:B0-----:R-:W-:-:S06]  /*00c0*/  ULEA UR4, UR5, UR4, 0x18 ;  /* 0x0000000405047291 */ /* 0x001fcc000f8ec0ff */
[----:B------:R-:W-:-:S05]  /*00d0*/  LEA R5, R4, UR4, 0x2 ;  /* 0x0000000404057c11 */ /* 0x000fca000f8e10ff */
[----:B--2---:R0:W-:Y:S02]  /*00e0*/  STS [R5], R2 ;  /* 0x0000000205007388 */ /* 0x0041e40000000800 */
.L_x_2:
[----:B------:R-:W-:Y:S01]  /*00f0*/  ISETP.GE.U32.AND P0, PT, R4, R0, PT ;  /* 0x000000000400720c */ /* 0x000fe20003f06070 */
[----:B------:R-:W-:-:S12]  /*0100*/  BSSY.RECONVERGENT B0, `(.L_x_0) ;  /* 0x0000007000007945 */ /* 0x000fd80003800200 */
[----:B-1----:R-:W-:Y:S05]  /*0110*/  @P0 BRA `(.L_x_1) ;  /* 0x0000000000140947 */ /* 0x002fea0003800000 */
[----:B------:R-:W-:Y:S01]  /*0120*/  IMAD R3, R0, 0x4, R5 ;  /* 0x0000000400037824 */ /* 0x000fe200078e0205 */
[----:B0-----:R-:W-:Y:S05]  /*0130*/  LDS R2, [R5] ;  /* 0x0000000005027984 */ /* 0x001fea0000000800 */
[----:B------:R-:W0:Y:S02]  /*0140*/  LDS R3, [R3] ;  /* 0x0000000003037984 */ /* 0x000e240000000800 */
[----:B0-----:R-:W-:-:S13]  /*0150*/  FSETP.GEU.AND P0, PT, R2, R3, PT ;  /* 0x000000030200720b */ /* 0x001fda0003f0e000 */
[----:B------:R1:W-:Y:S02]  /*0160*/  @!P0 STS [R5], R3 ;  /* 0x0000000305008388 */ /* 0x0003e40000000800 */
.L_x_1:
[----:B------:R-:W-:Y:S05]  /*0170*/  BSYNC.RECONVERGENT B0 ;  /* 0x0000000000007941 */ /* 0x000fea0003800200 */
.L_x_0:
[----:B------:R-:W-:Y:S01]  /*0180*/  BAR.SYNC.DEFER_BLOCKING 0x0 ;  /* 0x0000000000007b1d */ /* 0x000fe20000010000 */
[----:B------:R-:W-:Y:S02]  /*0190*/  ISETP.GT.U32.AND P0, PT, R0, 0x1, PT ;  /* 0x000000010000780c */ /* 0x000fe40003f04070 */
[----:B------:R-:W-:-:S11]  /*01a0*/  SHF.R.U32.HI R0, RZ, 0x1, R0 ;  /* 0x00000001ff007819 */ /* 0x000fd60000011600 */
[----:B------:R-:W-:Y:S05]  /*01b0*/  @P0 BRA `(.L_x_2) ;  /* 0xfffffffc00cc0947 */ /* 0x000fea000383ffff */
[----:B------:R-:W-:-:S13]  /*01c0*/  ISETP.NE.AND P0, PT, R4, RZ, PT ;  /* 0x000000ff0400720c */ /* 0x000fda0003f05270 */
[----:B------:R-:W-:Y:S05]  /*01d0*/  @P0 EXIT ;  /* 0x000000000000094d */ /* 0x000fea0003800000 */
[----:B------:R-:W2:Y:S01]  /*01e0*/  S2UR UR5, SR_CgaCtaId ;  /* 0x00000000000579c3 */ /* 0x000ea20000008800 */
[----:B------:R-:W-:-:S07]  /*01f0*/  UMOV UR4, 0x400 ;  /* 0x0000040000047882 */ /* 0x000fce0000000000 */
[----:B01----:R-:W0:Y:S01]  /*0200*/  LDC.64 R2, c[0x0][0x388] ;  /* 0x0000e200ff027b82 */ /* 0x003e220000000a00 */
[----:B--2---:R-:W-:-:S09]  /*0210*/  ULEA UR4, UR5, UR4, 0x18 ;  /* 0x0000000405047291 */ /* 0x004fd2000f8ec0ff */
[----:B------:R-:W0:Y:S04]  /*0220*/  LDS R5, [UR4] ;  /* 0x00000004ff057984 */ /* 0x000e280008000800 */
[----:B0-----:R-:W-:Y:S01]  /*0230*/  STG.E desc[UR6][R2.64], R5 ;  /* 0x0000000502007986 */ /* 0x001fe2000c101906 */
[----:B------:R-:W-:Y:S05]  /*0240*/  EXIT ;  /* 0x000000000000794d */ /* 0x000fea0003800000 */
.L_x_3:
[----:B------:R-:W-:-:S00]  /*0250*/  BRA `(.L_x_3) ;  /* 0xfffffffc00fc7947 */ /* 0x000fc0000383ffff */
[----:B------:R-:W-:-:S00]  /*0260*/  NOP ;  /* 0x0000000000007918 */ /* 0x000fc00000000000 */
        /* <DEDUP_REMOVED lines=9> */
.L_x_4:


//--------------------- .nv.shared._Z7findmaxPfS_ --------------------------
	.section	.nv.shared._Z7findmaxPfS_,"aw",@nobits
	.sectionflags	@""
	.align	4
.nv.shared._Z7findmaxPfS_:
	.zero		1064


//--------------------- .nv.shared.reserved.0     --------------------------
	.section	.nv.shared.reserved.0,"aw",@nobits
	.weak		__nv_reservedSMEM_offset_0_alias
	.size		__nv_reservedSMEM_offset_0_alias, 0, 64
	.other		__nv_reservedSMEM_offset_0_alias,@"STO_CUDA_RESERVED_SHARED STV_DEFAULT"
__nv_reservedSMEM_offset_0_alias:
	.zero		0
	.zero		64


//--------------------- .nv.constant0._Z7findmaxPfS_ --------------------------
	.section	.nv.constant0._Z7findmaxPfS_,"a",@progbits
	.sectionflags	@""
	.align	4
.nv.constant0._Z7findmaxPfS_:
	.zero		912


//--------------------- SYMBOLS --------------------------

	.type		.nv.reservedSmem.offset0,@object
	.size		.nv.reservedSmem.offset0,0x4
	.type		.nv.reservedSmem.cap,@object
	.size		.nv.reservedSmem.cap,0x4
